	.headerflags	@"EF_CUDA_TEXMODE_UNIFIED EF_CUDA_64BIT_ADDRESS EF_CUDA_ACCELERATORS EF_CUDA_SM90 EF_CUDA_VIRTUAL_SM(EF_CUDA_SM90)"
	.elftype	@"ET_EXEC"


//--------------------- .nv.info                  --------------------------
	.section	.nv.info,"",@"SHT_CUDA_INFO"
	.align	4


	//----- nvinfo : EIATTR_REGCOUNT
	.align		4
        /*0000*/ 	.byte	0x04, 0x2f
        /*0002*/ 	.short	(.L_3 - .L_2)
	.align		4
.L_2:
        /*0004*/ 	.word	index@(triton_poi_fused__native_batch_norm_legit_no_training_relu_2)
        /*0008*/ 	.word	0x00000010


	//----- nvinfo : EIATTR_MIN_STACK_SIZE
	.align		4
.L_3:
        /*000c*/ 	.byte	0x04, 0x12
        /*000e*/ 	.short	(.L_5 - .L_4)
	.align		4
.L_4:
        /*0010*/ 	.word	index@(triton_poi_fused__native_batch_norm_legit_no_training_relu_2)
        /*0014*/ 	.word	0x00000000


	//----- nvinfo : EIATTR_FRAME_SIZE
	.align		4
.L_5:
        /*0018*/ 	.byte	0x04, 0x11
        /*001a*/ 	.short	(.L_7 - .L_6)
	.align		4
.L_6:
        /*001c*/ 	.word	index@(triton_poi_fused__native_batch_norm_legit_no_training_relu_2)
        /*0020*/ 	.word	0x00000000


	//----- nvinfo : EIATTR_MIN_STACK_SIZE
	.align		4
.L_7:
        /*0024*/ 	.byte	0x04, 0x12
        /*0026*/ 	.short	(.L_9 - .L_8)
	.align		4
.L_8:
        /*0028*/ 	.word	index@(triton_poi_fused__native_batch_norm_legit_no_training_relu_2)
        /*002c*/ 	.word	0x00000000
.L_9:


//--------------------- .nv.info.triton_poi_fused__native_batch_norm_legit_no_training_relu_2 --------------------------
	.section	.nv.info.triton_poi_fused__native_batch_norm_legit_no_training_relu_2,"",@"SHT_CUDA_INFO"
	.sectionflags	@""
	.align	4


	//----- nvinfo : EIATTR_CUDA_API_VERSION
	.align		4
        /*0000*/ 	.byte	0x04, 0x37
        /*0002*/ 	.short	(.L_11 - .L_10)
.L_10:
        /*0004*/ 	.word	0x0000007c


	//----- nvinfo : EIATTR_KPARAM_INFO
	.align		4
.L_11:
        /*0008*/ 	.byte	0x04, 0x17
        /*000a*/ 	.short	(.L_13 - .L_12)
.L_12:
        /*000c*/ 	.word	0x00000000
        /*0010*/ 	.short	0x0006
        /*0012*/ 	.short	0x0030
        /*0014*/ 	.byte	0x00, 0xf0, 0x11, 0x00


	//----- nvinfo : EIATTR_KPARAM_INFO
	.align		4
.L_13:
        /*0018*/ 	.byte	0x04, 0x17
        /*001a*/ 	.short	(.L_15 - .L_14)
.L_14:
        /*001c*/ 	.word	0x00000000
        /*0020*/ 	.short	0x0005
        /*0022*/ 	.short	0x0028
        /*0024*/ 	.byte	0x00, 0xf4, 0x21, 0x00


	//----- nvinfo : EIATTR_KPARAM_INFO
	.align		4
.L_15:
        /*0028*/ 	.byte	0x04, 0x17
        /*002a*/ 	.short	(.L_17 - .L_16)
.L_16:
        /*002c*/ 	.word	0x00000000
        /*0030*/ 	.short	0x0004
        /*0032*/ 	.short	0x0020
        /*0034*/ 	.byte	0x00, 0xf4, 0x21, 0x00


	//----- nvinfo : EIATTR_KPARAM_INFO
	.align		4
.L_17:
        /*0038*/ 	.byte	0x04, 0x17
        /*003a*/ 	.short	(.L_19 - .L_18)
.L_18:
        /*003c*/ 	.word	0x00000000
        /*0040*/ 	.short	0x0003
        /*0042*/ 	.short	0x0018
        /*0044*/ 	.byte	0x00, 0xf4, 0x21, 0x00


	//----- nvinfo : EIATTR_KPARAM_INFO
	.align		4
.L_19:
        /*0048*/ 	.byte	0x04, 0x17
        /*004a*/ 	.short	(.L_21 - .L_20)
.L_20:
        /*004c*/ 	.word	0x00000000
        /*0050*/ 	.short	0x0002
        /*0052*/ 	.short	0x0010
        /*0054*/ 	.byte	0x00, 0xf4, 0x21, 0x00


	//----- nvinfo : EIATTR_KPARAM_INFO
	.align		4
.L_21:
        /*0058*/ 	.byte	0x04, 0x17
        /*005a*/ 	.short	(.L_23 - .L_22)
.L_22:
        /*005c*/ 	.word	0x00000000
        /*0060*/ 	.short	0x0001
        /*0062*/ 	.short	0x0008
        /*0064*/ 	.byte	0x00, 0xf4, 0x21, 0x00


	//----- nvinfo : EIATTR_KPARAM_INFO
	.align		4
.L_23:
        /*0068*/ 	.byte	0x04, 0x17
        /*006a*/ 	.short	(.L_25 - .L_24)
.L_24:
        /*006c*/ 	.word	0x00000000
        /*0070*/ 	.short	0x0000
        /*0072*/ 	.short	0x0000
        /*0074*/ 	.byte	0x00, 0xf4, 0x21, 0x00


	//----- nvinfo : EIATTR_SPARSE_MMA_MASK
	.align		4
.L_25:
        /*0078*/ 	.byte	0x03, 0x50
        /*007a*/ 	.short	0x0000


	//----- nvinfo : EIATTR_MAXREG_COUNT
	.align		4
        /*007c*/ 	.byte	0x03, 0x1b
        /*007e*/ 	.short	0x00ff


	//----- nvinfo : EIATTR_EXIT_INSTR_OFFSETS
	.align		4
        /*0080*/ 	.byte	0x04, 0x1c
        /*0082*/ 	.short	(.L_27 - .L_26)


	//   ....[0]....
.L_26:
        /*0084*/ 	.word	0x000002d0


	//----- nvinfo : EIATTR_REQNTID
	.align		4
.L_27:
        /*0088*/ 	.byte	0x04, 0x10
        /*008a*/ 	.short	(.L_29 - .L_28)
.L_28:
        /*008c*/ 	.word	0x00000080
        /*0090*/ 	.word	0x00000001
        /*0094*/ 	.word	0x00000001


	//----- nvinfo : EIATTR_CBANK_PARAM_SIZE
	.align		4
.L_29:
        /*0098*/ 	.byte	0x03, 0x19
        /*009a*/ 	.short	0x0034


	//----- nvinfo : EIATTR_PARAM_CBANK
	.align		4
        /*009c*/ 	.byte	0x04, 0x0a
        /*009e*/ 	.short	(.L_31 - .L_30)
	.align		4
.L_30:
        /*00a0*/ 	.word	index@(.nv.constant0.triton_poi_fused__native_batch_norm_legit_no_training_relu_2)
        /*00a4*/ 	.short	0x0210
        /*00a6*/ 	.short	0x0034


	//----- nvinfo : EIATTR_SW_WAR
	.align		4
.L_31:
        /*00a8*/ 	.byte	0x04, 0x36
        /*00aa*/ 	.short	(.L_33 - .L_32)
.L_32:
        /*00ac*/ 	.word	0x00000008
.L_33:


//--------------------- .nv.callgraph             --------------------------
	.section	.nv.callgraph,"",@"SHT_CUDA_CALLGRAPH"
	.align	4
	.sectionentsize	8
	.align		4
        /*0000*/ 	.word	0x00000000
	.align		4
        /*0004*/ 	.word	0xffffffff
	.align		4
        /*0008*/ 	.word	0x00000000
	.align		4
        /*000c*/ 	.word	0xfffffffe
	.align		4
        /*0010*/ 	.word	0x00000000
	.align		4
        /*0014*/ 	.word	0xfffffffd
	.align		4
        /*0018*/ 	.word	0x00000000
	.align		4
        /*001c*/ 	.word	0xfffffffc


//--------------------- .nv.constant4             --------------------------
	.section	.nv.constant4,"a",@progbits
	.align	8
	.align		8
.nv.constant4:
        /*0000*/ 	.dword	_$_str
	.align		8
        /*0008*/ 	.dword	_$_str_$_2


//--------------------- .text.triton_poi_fused__native_batch_norm_legit_no_training_relu_2 --------------------------
	.section	.text.triton_poi_fused__native_batch_norm_legit_no_training_relu_2,"ax",@progbits
	.align	128
        .global         triton_poi_fused__native_batch_norm_legit_no_training_relu_2
        .type           triton_poi_fused__native_batch_norm_legit_no_training_relu_2,@function
        .size           triton_poi_fused__native_batch_norm_legit_no_training_relu_2,(.L_x_1 - triton_poi_fused__native_batch_norm_legit_no_training_relu_2)
        .other          triton_poi_fused__native_batch_norm_legit_no_training_relu_2,@"STO_CUDA_ENTRY STV_DEFAULT"
triton_poi_fused__native_batch_norm_legit_no_training_relu_2:
.text.triton_poi_fused__native_batch_norm_legit_no_training_relu_2:
[----:B------:R-:W-:Y:S01]  /*0000*/  LDC R1, c[0x0][0x28] ;  /* 0x00000a00ff017b82 */ /* 0x000fe20000000800 */
[----:B------:R-:W1:Y:S07]  /*0010*/  S2R R0, SR_TID.X ;  /* 0x0000000000007919 */ /* 0x000e6e0000002100 */
[----:B------:R-:W2:Y:S01]  /*0020*/  LDC.64 R6, c[0x0][0x220] ;  /* 0x00008800ff067b82 */ /* 0x000ea20000000a00 */
[----:B------:R-:W-:Y:S01]  /*0030*/  ULDC.64 UR4, c[0x0][0x208] ;  /* 0x0000820000047ab9 */ /* 0x000fe20000000a00 */
[----:B------:R-:W3:Y:S06]  /*0040*/  S2R R3, SR_CTAID.X ;  /* 0x0000000000037919 */ /* 0x000eec0000002500 */
[----:B------:R-:W4:Y:S08]  /*0050*/  LDC.64 R4, c[0x0][0x218] ;  /* 0x00008600ff047b82 */ /* 0x000f300000000a00 */
[----:B------:R-:W5:Y:S08]  /*0060*/  LDC.64 R8, c[0x0][0x228] ;  /* 0x00008a00ff087b82 */ /* 0x000f700000000a00 */
[----:B------:R-:W5:Y:S01]  /*0070*/  LDC.64 R10, c[0x0][0x230] ;  /* 0x00008c00ff0a7b82 */ /* 0x000f620000000a00 */
[----:B-1----:R-:W-:-:S02]  /*0080*/  LOP3.LUT R0, R0, 0x7f, RZ, 0xc0, !PT ;  /* 0x0000007f00007812 */ /* 0x002fc400078ec0ff */
[----:B---3--:R-:W-:Y:S02]  /*0090*/  SHF.R.S32.HI R2, RZ, 0x18, R3 ;  /* 0x00000018ff027819 */ /* 0x008fe40000011403 */
[----:B------:R-:W-:Y:S02]  /*00a0*/  LEA R0, R3, R0, 0x7 ;  /* 0x0000000003007211 */ /* 0x000fe400078e38ff */
[----:B------:R-:W-:-:S04]  /*00b0*/  SGXT R3, R2, 0x1 ;  /* 0x000000010203781a */ /* 0x000fc80000000200 */
[----:B------:R-:W-:-:S04]  /*00c0*/  LEA.HI R3, R3, R0, RZ, 0x8 ;  /* 0x0000000003037211 */ /* 0x000fc800078f40ff */
[----:B------:R-:W-:-:S04]  /*00d0*/  LOP3.LUT R3, R3, 0xffffff00, RZ, 0xc0, !PT ;  /* 0xffffff0003037812 */ /* 0x000fc800078ec0ff */
[----:B------:R-:W-:Y:S02]  /*00e0*/  IADD3 R13, R0, -R3, RZ ;  /* 0x80000003000d7210 */ /* 0x000fe40007ffe0ff */
[----:B------:R-:W1:Y:S03]  /*00f0*/  LDC.64 R2, c[0x0][0x210] ;  /* 0x00008400ff027b82 */ /* 0x000e660000000a00 */
[----:B--2---:R-:W-:-:S06]  /*0100*/  IMAD.WIDE R6, R13, 0x4, R6 ;  /* 0x000000040d067825 */ /* 0x004fcc00078e0206 */
[----:B------:R-:W2:Y:S01]  /*0110*/  LDG.E.EL R6, desc[UR4][R6.64] ;  /* 0x0000000406067981 */ /* 0x000ea2000c2e1900 */
[----:B----4-:R-:W-:-:S04]  /*0120*/  IMAD.WIDE R4, R13, 0x4, R4 ;  /* 0x000000040d047825 */ /* 0x010fc800078e0204 */
[C---:B-----5:R-:W-:Y:S02]  /*0130*/  IMAD.WIDE R8, R13.reuse, 0x4, R8 ;  /* 0x000000040d087825 */ /* 0x060fe400078e0208 */
[----:B------:R3:W4:Y:S02]  /*0140*/  LDG.E.EL R5, desc[UR4][R4.64] ;  /* 0x0000000404057981 */ /* 0x000724000c2e1900 */
[----:B0-----:R-:W-:Y:S02]  /*0150*/  IMAD.WIDE R10, R13, 0x4, R10 ;  /* 0x000000040d0a7825 */ /* 0x001fe400078e020a */
[----:B------:R-:W5:Y:S02]  /*0160*/  LDG.E.EL R8, desc[UR4][R8.64] ;  /* 0x0000000408087981 */ /* 0x000f64000c2e1900 */
[C---:B-1----:R-:W-:Y:S02]  /*0170*/  IMAD.WIDE R2, R0.reuse, 0x4, R2 ;  /* 0x0000000400027825 */ /* 0x042fe400078e0202 */
[----:B------:R-:W5:Y:S04]  /*0180*/  LDG.E.EL R11, desc[UR4][R10.64] ;  /* 0x000000040a0b7981 */ /* 0x000f68000c2e1900 */
[----:B------:R0:W4:Y:S01]  /*0190*/  LDG.E R12, desc[UR4][R2.64] ;  /* 0x00000004020c7981 */ /* 0x000122000c1e1900 */
[----:B---3--:R-:W-:Y:S01]  /*01a0*/  HFMA2.MMA R4, -RZ, RZ, 1.625, 0 ;  /* 0x3e800000ff047435 */ /* 0x008fe200000001ff */
[----:B0-----:R-:W0:Y:S02]  /*01b0*/  LDC.64 R2, c[0x0][0x238] ;  /* 0x00008e00ff027b82 */ /* 0x001e240000000a00 */
[----:B0-----:R-:W-:-:S04]  /*01c0*/  IMAD.WIDE R2, R0, 0x4, R2 ;  /* 0x0000000400027825 */ /* 0x001fc800078e0202 */
[----:B--2---:R-:W-:-:S04]  /*01d0*/  FADD R6, R6, 9.9999997473787516356e-06 ;  /* 0x3727c5ac06067421 */ /* 0x004fc80000000000 */
[----:B------:R-:W0:Y:S02]  /*01e0*/  MUFU.SQRT R7, R6 ;  /* 0x0000000600077308 */ /* 0x000e240000002000 */
[C---:B0-----:R-:W-:Y:S02]  /*01f0*/  FSETP.GT.AND P0, PT, R7.reuse, 8.50705917302346158658e+37, PT ;  /* 0x7e8000000700780b */ /* 0x041fe40003f04000 */
[----:B------:R-:W-:-:S11]  /*0200*/  FSETP.GEU.AND P1, PT, R7, 1.175494350822287508e-38, PT ;  /* 0x008000000700780b */ /* 0x000fd60003f2e000 */
[----:B------:R-:W-:-:S04]  /*0210*/  @P0 FMUL R7, R7, 0.25 ;  /* 0x3e80000007070820 */ /* 0x000fc80000400000 */
[----:B------:R-:W-:-:S06]  /*0220*/  @!P1 FMUL R7, R7, 16777216 ;  /* 0x4b80000007079820 */ /* 0x000fcc0000400000 */
[----:B------:R-:W0:Y:S01]  /*0230*/  MUFU.RCP R7, R7 ;  /* 0x0000000700077308 */ /* 0x000e220000001000 */
[----:B------:R-:W-:Y:S01]  /*0240*/  FSEL R4, R4, 1, P0 ;  /* 0x3f80000004047808 */ /* 0x000fe20000000000 */
[----:B----4-:R-:W-:-:S04]  /*0250*/  FADD R5, R12, -R5 ;  /* 0x800000050c057221 */ /* 0x010fc80000000000 */
[----:B------:R-:W-:-:S04]  /*0260*/  @!P1 FMUL R4, R4, 16777216 ;  /* 0x4b80000004049820 */ /* 0x000fc80000400000 */
[----:B0-----:R-:W-:-:S04]  /*0270*/  FMUL R4, R7, R4 ;  /* 0x0000000407047220 */ /* 0x001fc80000400000 */
[----:B------:R-:W-:-:S04]  /*0280*/  FMUL R4, R5, R4 ;  /* 0x0000000405047220 */ /* 0x000fc80000400000 */
[----:B-----5:R-:W-:-:S05]  /*0290*/  FFMA R4, R8, R4, R11 ;  /* 0x0000000408047223 */ /* 0x020fca000000000b */
[----:B------:R-:W-:-:S04]  /*02a0*/  FSETP.GEU.AND P0, PT, R4, RZ, PT ;  /* 0x000000ff0400720b */ /* 0x000fc80003f0e000 */
[----:B------:R-:W-:-:S05]  /*02b0*/  FSEL R5, R4, RZ, P0 ;  /* 0x000000ff04057208 */ /* 0x000fca0000000000 */
[----:B------:R-:W-:Y:S01]  /*02c0*/  STG.E desc[UR4][R2.64], R5 ;  /* 0x0000000502007986 */ /* 0x000fe2000c101904 */
[----:B------:R-:W-:Y:S05]  /*02d0*/  EXIT ;  /* 0x000000000000794d */ /* 0x000fea0003800000 */
.L_x_0:
[----:B------:R-:W-:-:S00]  /*02e0*/  BRA `(.L_x_0) ;  /* 0xfffffffc00fc7947 */ /* 0x000fc0000383ffff */
[----:B------:R-:W-:-:S00]  /*02f0*/  NOP ;  /* 0x0000000000007918 */ /* 0x000fc00000000000 */
        /* <DEDUP_REMOVED lines=8> */
.L_x_1:


//--------------------- .nv.global.init           --------------------------
	.section	.nv.global.init,"aw",@progbits
.nv.global.init:
	.type		_$_str,@object
	.size		_$_str,(_$_str_$_2 - _$_str)
_$_str:
        /*0000*/ 	.byte	0x5f, 0x5f, 0x43, 0x55, 0x44, 0x41, 0x5f, 0x46, 0x54, 0x5a, 0x00
	.type		_$_str_$_2,@object
	.size		_$_str_$_2,(.L_1 - _$_str_$_2)
_$_str_$_2:
        /*000b*/ 	.byte	0x5f, 0x5f, 0x43, 0x55, 0x44, 0x41, 0x5f, 0x50, 0x52, 0x45, 0x43, 0x5f, 0x53, 0x51, 0x52, 0x54
        /*001b*/ 	.byte	0x00
.L_1:


//--------------------- .nv.constant0.triton_poi_fused__native_batch_norm_legit_no_training_relu_2 --------------------------
	.section	.nv.constant0.triton_poi_fused__native_batch_norm_legit_no_training_relu_2,"a",@progbits
	.sectionflags	@""
	.align	4
.nv.constant0.triton_poi_fused__native_batch_norm_legit_no_training_relu_2:
	.zero		580
